	.headerflags	@"EF_CUDA_TEXMODE_UNIFIED EF_CUDA_64BIT_ADDRESS EF_CUDA_ACCELERATORS EF_CUDA_SM90 EF_CUDA_VIRTUAL_SM(EF_CUDA_SM90)"
	.elftype	@"ET_EXEC"


//--------------------- .nv.info                  --------------------------
	.section	.nv.info,"",@"SHT_CUDA_INFO"
	.align	4


	//----- nvinfo : EIATTR_REGCOUNT
	.align		4
        /*0000*/ 	.byte	0x04, 0x2f
        /*0002*/ 	.short	(.L_3 - .L_2)
	.align		4
.L_2:
        /*0004*/ 	.word	index@(triton_poi_fused__native_batch_norm_legit_no_training_add_mul_sigmoid_1)
        /*0008*/ 	.word	0x00000014


	//----- nvinfo : EIATTR_MIN_STACK_SIZE
	.align		4
.L_3:
        /*000c*/ 	.byte	0x04, 0x12
        /*000e*/ 	.short	(.L_5 - .L_4)
	.align		4
.L_4:
        /*0010*/ 	.word	index@(triton_poi_fused__native_batch_norm_legit_no_training_add_mul_sigmoid_1)
        /*0014*/ 	.word	0x00000000


	//----- nvinfo : EIATTR_FRAME_SIZE
	.align		4
.L_5:
        /*0018*/ 	.byte	0x04, 0x11
        /*001a*/ 	.short	(.L_7 - .L_6)
	.align		4
.L_6:
        /*001c*/ 	.word	index@(triton_poi_fused__native_batch_norm_legit_no_training_add_mul_sigmoid_1)
        /*0020*/ 	.word	0x00000000


	//----- nvinfo : EIATTR_MIN_STACK_SIZE
	.align		4
.L_7:
        /*0024*/ 	.byte	0x04, 0x12
        /*0026*/ 	.short	(.L_9 - .L_8)
	.align		4
.L_8:
        /*0028*/ 	.word	index@(triton_poi_fused__native_batch_norm_legit_no_training_add_mul_sigmoid_1)
        /*002c*/ 	.word	0x00000000
.L_9:


//--------------------- .nv.info.triton_poi_fused__native_batch_norm_legit_no_training_add_mul_sigmoid_1 --------------------------
	.section	.nv.info.triton_poi_fused__native_batch_norm_legit_no_training_add_mul_sigmoid_1,"",@"SHT_CUDA_INFO"
	.sectionflags	@""
	.align	4


	//----- nvinfo : EIATTR_CUDA_API_VERSION
	.align		4
        /*0000*/ 	.byte	0x04, 0x37
        /*0002*/ 	.short	(.L_11 - .L_10)
.L_10:
        /*0004*/ 	.word	0x0000007c


	//----- nvinfo : EIATTR_KPARAM_INFO
	.align		4
.L_11:
        /*0008*/ 	.byte	0x04, 0x17
        /*000a*/ 	.short	(.L_13 - .L_12)
.L_12:
        /*000c*/ 	.word	0x00000000
        /*0010*/ 	.short	0x0007
        /*0012*/ 	.short	0x0038
        /*0014*/ 	.byte	0x00, 0xf0, 0x11, 0x00


	//----- nvinfo : EIATTR_KPARAM_INFO
	.align		4
.L_13:
        /*0018*/ 	.byte	0x04, 0x17
        /*001a*/ 	.short	(.L_15 - .L_14)
.L_14:
        /*001c*/ 	.word	0x00000000
        /*0020*/ 	.short	0x0006
        /*0022*/ 	.short	0x0030
        /*0024*/ 	.byte	0x00, 0xf4, 0x21, 0x00


	//----- nvinfo : EIATTR_KPARAM_INFO
	.align		4
.L_15:
        /*0028*/ 	.byte	0x04, 0x17
        /*002a*/ 	.short	(.L_17 - .L_16)
.L_16:
        /*002c*/ 	.word	0x00000000
        /*0030*/ 	.short	0x0005
        /*0032*/ 	.short	0x0028
        /*0034*/ 	.byte	0x00, 0xf4, 0x21, 0x00


	//----- nvinfo : EIATTR_KPARAM_INFO
	.align		4
.L_17:
        /*0038*/ 	.byte	0x04, 0x17
        /*003a*/ 	.short	(.L_19 - .L_18)
.L_18:
        /*003c*/ 	.word	0x00000000
        /*0040*/ 	.short	0x0004
        /*0042*/ 	.short	0x0020
        /*0044*/ 	.byte	0x00, 0xf4, 0x21, 0x00


	//----- nvinfo : EIATTR_KPARAM_INFO
	.align		4
.L_19:
        /*0048*/ 	.byte	0x04, 0x17
        /*004a*/ 	.short	(.L_21 - .L_20)
.L_20:
        /*004c*/ 	.word	0x00000000
        /*0050*/ 	.short	0x0003
        /*0052*/ 	.short	0x0018
        /*0054*/ 	.byte	0x00, 0xf4, 0x21, 0x00


	//----- nvinfo : EIATTR_KPARAM_INFO
	.align		4
.L_21:
        /*0058*/ 	.byte	0x04, 0x17
        /*005a*/ 	.short	(.L_23 - .L_22)
.L_22:
        /*005c*/ 	.word	0x00000000
        /*0060*/ 	.short	0x0002
        /*0062*/ 	.short	0x0010
        /*0064*/ 	.byte	0x00, 0xf4, 0x21, 0x00


	//----- nvinfo : EIATTR_KPARAM_INFO
	.align		4
.L_23:
        /*0068*/ 	.byte	0x04, 0x17
        /*006a*/ 	.short	(.L_25 - .L_24)
.L_24:
        /*006c*/ 	.word	0x00000000
        /*0070*/ 	.short	0x0001
        /*0072*/ 	.short	0x0008
        /*0074*/ 	.byte	0x00, 0xf4, 0x21, 0x00


	//----- nvinfo : EIATTR_KPARAM_INFO
	.align		4
.L_25:
        /*0078*/ 	.byte	0x04, 0x17
        /*007a*/ 	.short	(.L_27 - .L_26)
.L_26:
        /*007c*/ 	.word	0x00000000
        /*0080*/ 	.short	0x0000
        /*0082*/ 	.short	0x0000
        /*0084*/ 	.byte	0x00, 0xf4, 0x21, 0x00


	//----- nvinfo : EIATTR_SPARSE_MMA_MASK
	.align		4
.L_27:
        /*0088*/ 	.byte	0x03, 0x50
        /*008a*/ 	.short	0x0000


	//----- nvinfo : EIATTR_MAXREG_COUNT
	.align		4
        /*008c*/ 	.byte	0x03, 0x1b
        /*008e*/ 	.short	0x00ff


	//----- nvinfo : EIATTR_EXIT_INSTR_OFFSETS
	.align		4
        /*0090*/ 	.byte	0x04, 0x1c
        /*0092*/ 	.short	(.L_29 - .L_28)


	//   ....[0]....
.L_28:
        /*0094*/ 	.word	0x00000410


	//   ....[1]....
        /*0098*/ 	.word	0x00000430


	//----- nvinfo : EIATTR_REQNTID
	.align		4
.L_29:
        /*009c*/ 	.byte	0x04, 0x10
        /*009e*/ 	.short	(.L_31 - .L_30)
.L_30:
        /*00a0*/ 	.word	0x00000080
        /*00a4*/ 	.word	0x00000001
        /*00a8*/ 	.word	0x00000001


	//----- nvinfo : EIATTR_CBANK_PARAM_SIZE
	.align		4
.L_31:
        /*00ac*/ 	.byte	0x03, 0x19
        /*00ae*/ 	.short	0x003c


	//----- nvinfo : EIATTR_PARAM_CBANK
	.align		4
        /*00b0*/ 	.byte	0x04, 0x0a
        /*00b2*/ 	.short	(.L_33 - .L_32)
	.align		4
.L_32:
        /*00b4*/ 	.word	index@(.nv.constant0.triton_poi_fused__native_batch_norm_legit_no_training_add_mul_sigmoid_1)
        /*00b8*/ 	.short	0x0210
        /*00ba*/ 	.short	0x003c


	//----- nvinfo : EIATTR_SW_WAR
	.align		4
.L_33:
        /*00bc*/ 	.byte	0x04, 0x36
        /*00be*/ 	.short	(.L_35 - .L_34)
.L_34:
        /*00c0*/ 	.word	0x00000008
.L_35:


//--------------------- .nv.callgraph             --------------------------
	.section	.nv.callgraph,"",@"SHT_CUDA_CALLGRAPH"
	.align	4
	.sectionentsize	8
	.align		4
        /*0000*/ 	.word	0x00000000
	.align		4
        /*0004*/ 	.word	0xffffffff
	.align		4
        /*0008*/ 	.word	0x00000000
	.align		4
        /*000c*/ 	.word	0xfffffffe
	.align		4
        /*0010*/ 	.word	0x00000000
	.align		4
        /*0014*/ 	.word	0xfffffffd
	.align		4
        /*0018*/ 	.word	0x00000000
	.align		4
        /*001c*/ 	.word	0xfffffffc


//--------------------- .nv.constant4             --------------------------
	.section	.nv.constant4,"a",@progbits
	.align	8
	.align		8
.nv.constant4:
        /*0000*/ 	.dword	_$_str
	.align		8
        /*0008*/ 	.dword	_$_str_$_2


//--------------------- .text.triton_poi_fused__native_batch_norm_legit_no_training_add_mul_sigmoid_1 --------------------------
	.section	.text.triton_poi_fused__native_batch_norm_legit_no_training_add_mul_sigmoid_1,"ax",@progbits
	.align	128
        .global         triton_poi_fused__native_batch_norm_legit_no_training_add_mul_sigmoid_1
        .type           triton_poi_fused__native_batch_norm_legit_no_training_add_mul_sigmoid_1,@function
        .size           triton_poi_fused__native_batch_norm_legit_no_training_add_mul_sigmoid_1,(.L_x_1 - triton_poi_fused__native_batch_norm_legit_no_training_add_mul_sigmoid_1)
        .other          triton_poi_fused__native_batch_norm_legit_no_training_add_mul_sigmoid_1,@"STO_CUDA_ENTRY STV_DEFAULT"
triton_poi_fused__native_batch_norm_legit_no_training_add_mul_sigmoid_1:
.text.triton_poi_fused__native_batch_norm_legit_no_training_add_mul_sigmoid_1:
[----:B------:R-:W0:Y:S01]  /*0000*/  LDC R1, c[0x0][0x28] ;  /* 0x00000a00ff017b82 */ /* 0x000e220000000800 */
[----:B------:R-:W1:Y:S07]  /*0010*/  S2R R0, SR_TID.X ;  /* 0x0000000000007919 */ /* 0x000e6e0000002100 */
[----:B------:R-:W2:Y:S01]  /*0020*/  LDC.64 R10, c[0x0][0x228] ;  /* 0x00008a00ff0a7b82 */ /* 0x000ea20000000a00 */
[----:B------:R-:W-:Y:S01]  /*0030*/  ULDC.64 UR4, c[0x0][0x208] ;  /* 0x0000820000047ab9 */ /* 0x000fe20000000a00 */
[----:B------:R-:W3:Y:S06]  /*0040*/  S2R R3, SR_CTAID.X ;  /* 0x0000000000037919 */ /* 0x000eec0000002500 */
[----:B------:R-:W4:Y:S08]  /*0050*/  LDC.64 R6, c[0x0][0x218] ;  /* 0x00008600ff067b82 */ /* 0x000f300000000a00 */
[----:B------:R-:W5:Y:S08]  /*0060*/  LDC.64 R8, c[0x0][0x220] ;  /* 0x00008800ff087b82 */ /* 0x000f700000000a00 */
[----:B------:R-:W5:Y:S01]  /*0070*/  LDC.64 R12, c[0x0][0x230] ;  /* 0x00008c00ff0c7b82 */ /* 0x000f620000000a00 */
[----:B-1----:R-:W-:-:S07]  /*0080*/  LOP3.LUT R0, R0, 0x7f, RZ, 0xc0, !PT ;  /* 0x0000007f00007812 */ /* 0x002fce00078ec0ff */
[----:B------:R-:W1:Y:S01]  /*0090*/  LDC.64 R14, c[0x0][0x238] ;  /* 0x00008e00ff0e7b82 */ /* 0x000e620000000a00 */
[----:B---3--:R-:W-:Y:S02]  /*00a0*/  SHF.R.S32.HI R2, RZ, 0x18, R3 ;  /* 0x00000018ff027819 */ /* 0x008fe40000011403 */
[----:B------:R-:W-:Y:S02]  /*00b0*/  LEA R0, R3, R0, 0x7 ;  /* 0x0000000003007211 */ /* 0x000fe400078e38ff */
[----:B------:R-:W-:Y:S02]  /*00c0*/  SGXT R3, R2, 0x1 ;  /* 0x000000010203781a */ /* 0x000fe40000000200 */
[----:B------:R-:W-:Y:S02]  /*00d0*/  ISETP.GE.AND P0, PT, R0, 0x100, PT ;  /* 0x000001000000780c */ /* 0x000fe40003f06270 */
[----:B------:R-:W-:-:S04]  /*00e0*/  LEA.HI R3, R3, R0, RZ, 0x4 ;  /* 0x0000000003037211 */ /* 0x000fc800078f20ff */
[----:B------:R-:W-:-:S04]  /*00f0*/  SHF.R.S32.HI R3, RZ, 0x4, R3 ;  /* 0x00000004ff037819 */ /* 0x000fc80000011403 */
[----:B------:R-:W-:-:S04]  /*0100*/  LEA.HI R2, R3, R3, RZ, 0x2 ;  /* 0x0000000303027211 */ /* 0x000fc800078f10ff */
[----:B------:R-:W-:-:S04]  /*0110*/  LOP3.LUT R2, R2, 0xfffffffc, RZ, 0xc0, !PT ;  /* 0xfffffffc02027812 */ /* 0x000fc800078ec0ff */
[----:B------:R-:W-:Y:S02]  /*0120*/  IADD3 R5, R3, -R2, RZ ;  /* 0x8000000203057210 */ /* 0x000fe40007ffe0ff */
[----:B------:R-:W-:-:S03]  /*0130*/  CS2R R2, SRZ ;  /* 0x0000000000027805 */ /* 0x000fc6000001ff00 */
[----:B--2---:R-:W-:-:S05]  /*0140*/  IMAD.WIDE R10, R5, 0x4, R10 ;  /* 0x00000004050a7825 */ /* 0x004fca00078e020a */
[----:B------:R2:W3:Y:S01]  /*0150*/  @!P0 LDG.E.EL R2, desc[UR4][R10.64] ;  /* 0x000000040a028981 */ /* 0x0004e2000c2e1900 */
[----:B------:R-:W-:Y:S01]  /*0160*/  HFMA2.MMA R4, -RZ, RZ, 0, 0 ;  /* 0x00000000ff047435 */ /* 0x000fe200000001ff */
[----:B----4-:R-:W-:-:S04]  /*0170*/  IMAD.WIDE R6, R0, 0x4, R6 ;  /* 0x0000000400067825 */ /* 0x010fc800078e0206 */
[----:B-----5:R-:W-:Y:S01]  /*0180*/  IMAD.WIDE R8, R5, 0x4, R8 ;  /* 0x0000000405087825 */ /* 0x020fe200078e0208 */
[----:B------:R-:W4:Y:S01]  /*0190*/  @!P0 LDG.E R3, desc[UR4][R6.64] ;  /* 0x0000000406038981 */ /* 0x000f22000c1e1900 */
[----:B------:R-:W-:-:S03]  /*01a0*/  CS2R R16, SRZ ;  /* 0x0000000000107805 */ /* 0x000fc6000001ff00 */
[----:B------:R5:W4:Y:S01]  /*01b0*/  @!P0 LDG.E.EL R4, desc[UR4][R8.64] ;  /* 0x0000000408048981 */ /* 0x000b22000c2e1900 */
[----:B0-2---:R-:W-:-:S04]  /*01c0*/  IMAD.WIDE R10, R5, 0x4, R12 ;  /* 0x00000004050a7825 */ /* 0x005fc800078e020c */
[----:B-1----:R-:W-:Y:S01]  /*01d0*/  IMAD.WIDE R12, R5, 0x4, R14 ;  /* 0x00000004050c7825 */ /* 0x002fe200078e020e */
[----:B------:R-:W2:Y:S01]  /*01e0*/  @!P0 LDG.E.EL R16, desc[UR4][R10.64] ;  /* 0x000000040a108981 */ /* 0x000ea2000c2e1900 */
[----:B------:R-:W0:Y:S03]  /*01f0*/  LDC.64 R14, c[0x0][0x240] ;  /* 0x00009000ff0e7b82 */ /* 0x000e260000000a00 */
[----:B------:R-:W2:Y:S01]  /*0200*/  @!P0 LDG.E.EL R17, desc[UR4][R12.64] ;  /* 0x000000040c118981 */ /* 0x000ea2000c2e1900 */
[----:B------:R-:W-:Y:S01]  /*0210*/  MOV R5, RZ ;  /* 0x000000ff00057202 */ /* 0x000fe20000000f00 */
[----:B0-----:R-:W-:-:S05]  /*0220*/  IMAD.WIDE R14, R0, 0x4, R14 ;  /* 0x00000004000e7825 */ /* 0x001fca00078e020e */
[----:B------:R-:W2:Y:S01]  /*0230*/  @!P0 LDG.E R5, desc[UR4][R14.64] ;  /* 0x000000040e058981 */ /* 0x000ea2000c1e1900 */
[----:B-----5:R-:W-:Y:S01]  /*0240*/  HFMA2.MMA R9, -RZ, RZ, 1.625, 0 ;  /* 0x3e800000ff097435 */ /* 0x020fe200000001ff */
[----:B---3--:R-:W-:-:S04]  /*0250*/  FADD R2, R2, 0.0010000000474974513054 ;  /* 0x3a83126f02027421 */ /* 0x008fc80000000000 */
[----:B------:R-:W0:Y:S01]  /*0260*/  MUFU.SQRT R6, R2 ;  /* 0x0000000200067308 */ /* 0x000e220000002000 */
[----:B----4-:R-:W-:Y:S01]  /*0270*/  FADD R3, -R4, R3 ;  /* 0x0000000304037221 */ /* 0x010fe20000000100 */
[C---:B0-----:R-:W-:Y:S02]  /*0280*/  FSETP.GT.AND P1, PT, R6.reuse, 8.50705917302346158658e+37, PT ;  /* 0x7e8000000600780b */ /* 0x041fe40003f24000 */
[----:B------:R-:W-:Y:S02]  /*0290*/  FSETP.GEU.AND P2, PT, R6, 1.175494350822287508e-38, PT ;  /* 0x008000000600780b */ /* 0x000fe40003f4e000 */
[----:B------:R-:W-:-:S09]  /*02a0*/  FSEL R7, R9, 1, P1 ;  /* 0x3f80000009077808 */ /* 0x000fd20000800000 */
[----:B------:R-:W-:Y:S02]  /*02b0*/  @P1 FMUL R6, R6, 0.25 ;  /* 0x3e80000006061820 */ /* 0x000fe40000400000 */
[----:B------:R-:W-:Y:S02]  /*02c0*/  @!P2 FMUL R7, R7, 16777216 ;  /* 0x4b8000000707a820 */ /* 0x000fe40000400000 */
[----:B------:R-:W-:-:S06]  /*02d0*/  @!P2 FMUL R6, R6, 16777216 ;  /* 0x4b8000000606a820 */ /* 0x000fcc0000400000 */
[----:B------:R-:W0:Y:S02]  /*02e0*/  MUFU.RCP R6, R6 ;  /* 0x0000000600067308 */ /* 0x000e240000001000 */
[----:B0-----:R-:W-:-:S04]  /*02f0*/  FMUL R4, R6, R7 ;  /* 0x0000000706047220 */ /* 0x001fc80000400000 */
[----:B------:R-:W-:-:S04]  /*0300*/  FMUL R4, R3, R4 ;  /* 0x0000000403047220 */ /* 0x000fc80000400000 */
[----:B--2---:R-:W-:-:S04]  /*0310*/  FFMA R4, R4, R16, R17 ;  /* 0x0000001004047223 */ /* 0x004fc80000000011 */
[----:B------:R-:W-:-:S04]  /*0320*/  FADD R2, RZ, -R4 ;  /* 0x80000004ff027221 */ /* 0x000fc80000000000 */
[----:B------:R-:W-:-:S05]  /*0330*/  FMUL R7, R2, 1.4426950216293334961 ;  /* 0x3fb8aa3b02077820 */ /* 0x000fca0000400000 */
[----:B------:R-:W-:-:S13]  /*0340*/  FSETP.GEU.AND P1, PT, R7, -126, PT ;  /* 0xc2fc00000700780b */ /* 0x000fda0003f2e000 */
[----:B------:R-:W-:-:S04]  /*0350*/  @!P1 FMUL R7, R7, 0.5 ;  /* 0x3f00000007079820 */ /* 0x000fc80000400000 */
[----:B------:R-:W0:Y:S02]  /*0360*/  MUFU.EX2 R2, R7 ;  /* 0x0000000700027308 */ /* 0x000e240000000800 */
[----:B0-----:R-:W-:-:S04]  /*0370*/  @!P1 FMUL R2, R2, R2 ;  /* 0x0000000202029220 */ /* 0x001fc80000400000 */
[----:B------:R-:W-:Y:S02]  /*0380*/  FADD R6, R2, 1 ;  /* 0x3f80000002067421 */ /* 0x000fe40000000000 */
[----:B------:R-:W0:Y:S03]  /*0390*/  LDC.64 R2, c[0x0][0x210] ;  /* 0x00008400ff027b82 */ /* 0x000e260000000a00 */
[----:B------:R-:W-:-:S04]  /*03a0*/  FSETP.GT.AND P1, PT, R6, 8.50705917302346158658e+37, PT ;  /* 0x7e8000000600780b */ /* 0x000fc80003f24000 */
[----:B------:R-:W-:-:S09]  /*03b0*/  FSEL R9, R9, 1, P1 ;  /* 0x3f80000009097808 */ /* 0x000fd20000800000 */
[----:B------:R-:W-:-:S06]  /*03c0*/  @P1 FMUL R6, R6, 0.25 ;  /* 0x3e80000006061820 */ /* 0x000fcc0000400000 */
[----:B------:R-:W1:Y:S01]  /*03d0*/  MUFU.RCP R6, R6 ;  /* 0x0000000600067308 */ /* 0x000e620000001000 */
[----:B0-----:R-:W-:-:S04]  /*03e0*/  IMAD.WIDE R2, R0, 0x4, R2 ;  /* 0x0000000400027825 */ /* 0x001fc800078e0202 */
[----:B-1----:R-:W-:-:S04]  /*03f0*/  FMUL R9, R6, R9 ;  /* 0x0000000906097220 */ /* 0x002fc80000400000 */
[----:B------:R-:W-:Y:S01]  /*0400*/  FFMA R5, R4, R9, R5 ;  /* 0x0000000904057223 */ /* 0x000fe20000000005 */
[----:B------:R-:W-:Y:S06]  /*0410*/  @P0 EXIT ;  /* 0x000000000000094d */ /* 0x000fec0003800000 */
[----:B------:R-:W-:Y:S01]  /*0420*/  STG.E desc[UR4][R2.64], R5 ;  /* 0x0000000502007986 */ /* 0x000fe2000c101904 */
[----:B------:R-:W-:Y:S05]  /*0430*/  EXIT ;  /* 0x000000000000794d */ /* 0x000fea0003800000 */
.L_x_0:
[----:B------:R-:W-:-:S00]  /*0440*/  BRA `(.L_x_0) ;  /* 0xfffffffc00fc7947 */ /* 0x000fc0000383ffff */
[----:B------:R-:W-:-:S00]  /*0450*/  NOP ;  /* 0x0000000000007918 */ /* 0x000fc00000000000 */
        /* <DEDUP_REMOVED lines=10> */
.L_x_1:


//--------------------- .nv.global.init           --------------------------
	.section	.nv.global.init,"aw",@progbits
.nv.global.init:
	.type		_$_str,@object
	.size		_$_str,(_$_str_$_2 - _$_str)
_$_str:
        /*0000*/ 	.byte	0x5f, 0x5f, 0x43, 0x55, 0x44, 0x41, 0x5f, 0x46, 0x54, 0x5a, 0x00
	.type		_$_str_$_2,@object
	.size		_$_str_$_2,(.L_1 - _$_str_$_2)
_$_str_$_2:
        /*000b*/ 	.byte	0x5f, 0x5f, 0x43, 0x55, 0x44, 0x41, 0x5f, 0x50, 0x52, 0x45, 0x43, 0x5f, 0x53, 0x51, 0x52, 0x54
        /*001b*/ 	.byte	0x00
.L_1:


//--------------------- .nv.constant0.triton_poi_fused__native_batch_norm_legit_no_training_add_mul_sigmoid_1 --------------------------
	.section	.nv.constant0.triton_poi_fused__native_batch_norm_legit_no_training_add_mul_sigmoid_1,"a",@progbits
	.sectionflags	@""
	.align	4
.nv.constant0.triton_poi_fused__native_batch_norm_legit_no_training_add_mul_sigmoid_1:
	.zero		588
